//
// Generated by NVIDIA NVVM Compiler
//
// Compiler Build ID: CL-36424714
// Cuda compilation tools, release 13.0, V13.0.88
// Based on NVVM 20.0.0
//

.version 9.0
.target sm_100
.address_size 64

	// .globl	_Z17sumCommMultiBlockPKdS0_S0_S0_S0_iPdS1_S1_S1_S1_
// _ZZ17sumCommMultiBlockPKdS0_S0_S0_S0_iPdS1_S1_S1_S1_E6shArrX has been demoted
// _ZZ17sumCommMultiBlockPKdS0_S0_S0_S0_iPdS1_S1_S1_S1_E6shArrY has been demoted
// _ZZ17sumCommMultiBlockPKdS0_S0_S0_S0_iPdS1_S1_S1_S1_E7shArrXY has been demoted
// _ZZ17sumCommMultiBlockPKdS0_S0_S0_S0_iPdS1_S1_S1_S1_E8shArrXsq has been demoted
// _ZZ17sumCommMultiBlockPKdS0_S0_S0_S0_iPdS1_S1_S1_S1_E8shArrYsq has been demoted

.visible .entry _Z17sumCommMultiBlockPKdS0_S0_S0_S0_iPdS1_S1_S1_S1_(
	.param .u64 .ptr .align 1 _Z17sumCommMultiBlockPKdS0_S0_S0_S0_iPdS1_S1_S1_S1__param_0,
	.param .u64 .ptr .align 1 _Z17sumCommMultiBlockPKdS0_S0_S0_S0_iPdS1_S1_S1_S1__param_1,
	.param .u64 .ptr .align 1 _Z17sumCommMultiBlockPKdS0_S0_S0_S0_iPdS1_S1_S1_S1__param_2,
	.param .u64 .ptr .align 1 _Z17sumCommMultiBlockPKdS0_S0_S0_S0_iPdS1_S1_S1_S1__param_3,
	.param .u64 .ptr .align 1 _Z17sumCommMultiBlockPKdS0_S0_S0_S0_iPdS1_S1_S1_S1__param_4,
	.param .u32 _Z17sumCommMultiBlockPKdS0_S0_S0_S0_iPdS1_S1_S1_S1__param_5,
	.param .u64 .ptr .align 1 _Z17sumCommMultiBlockPKdS0_S0_S0_S0_iPdS1_S1_S1_S1__param_6,
	.param .u64 .ptr .align 1 _Z17sumCommMultiBlockPKdS0_S0_S0_S0_iPdS1_S1_S1_S1__param_7,
	.param .u64 .ptr .align 1 _Z17sumCommMultiBlockPKdS0_S0_S0_S0_iPdS1_S1_S1_S1__param_8,
	.param .u64 .ptr .align 1 _Z17sumCommMultiBlockPKdS0_S0_S0_S0_iPdS1_S1_S1_S1__param_9,
	.param .u64 .ptr .align 1 _Z17sumCommMultiBlockPKdS0_S0_S0_S0_iPdS1_S1_S1_S1__param_10
)
{
	.reg .pred 	%p<18>;
	.reg .b32 	%r<44>;
	.reg .b64 	%rd<57>;
	.reg .b64 	%fd<260>;
	// demoted variable
	.shared .align 8 .b8 _ZZ17sumCommMultiBlockPKdS0_S0_S0_S0_iPdS1_S1_S1_S1_E6shArrX[8192];
	// demoted variable
	.shared .align 8 .b8 _ZZ17sumCommMultiBlockPKdS0_S0_S0_S0_iPdS1_S1_S1_S1_E6shArrY[8192];
	// demoted variable
	.shared .align 8 .b8 _ZZ17sumCommMultiBlockPKdS0_S0_S0_S0_iPdS1_S1_S1_S1_E7shArrXY[8192];
	// demoted variable
	.shared .align 8 .b8 _ZZ17sumCommMultiBlockPKdS0_S0_S0_S0_iPdS1_S1_S1_S1_E8shArrXsq[8192];
	// demoted variable
	.shared .align 8 .b8 _ZZ17sumCommMultiBlockPKdS0_S0_S0_S0_iPdS1_S1_S1_S1_E8shArrYsq[8192];
	ld.param.u64 	%rd11, [_Z17sumCommMultiBlockPKdS0_S0_S0_S0_iPdS1_S1_S1_S1__param_0];
	ld.param.u64 	%rd12, [_Z17sumCommMultiBlockPKdS0_S0_S0_S0_iPdS1_S1_S1_S1__param_1];
	ld.param.u64 	%rd13, [_Z17sumCommMultiBlockPKdS0_S0_S0_S0_iPdS1_S1_S1_S1__param_2];
	ld.param.u64 	%rd14, [_Z17sumCommMultiBlockPKdS0_S0_S0_S0_iPdS1_S1_S1_S1__param_3];
	ld.param.u64 	%rd15, [_Z17sumCommMultiBlockPKdS0_S0_S0_S0_iPdS1_S1_S1_S1__param_4];
	ld.param.u32 	%r19, [_Z17sumCommMultiBlockPKdS0_S0_S0_S0_iPdS1_S1_S1_S1__param_5];
	ld.param.u64 	%rd8, [_Z17sumCommMultiBlockPKdS0_S0_S0_S0_iPdS1_S1_S1_S1__param_8];
	ld.param.u64 	%rd9, [_Z17sumCommMultiBlockPKdS0_S0_S0_S0_iPdS1_S1_S1_S1__param_9];
	ld.param.u64 	%rd10, [_Z17sumCommMultiBlockPKdS0_S0_S0_S0_iPdS1_S1_S1_S1__param_10];
	cvta.to.global.u64 	%rd1, %rd15;
	cvta.to.global.u64 	%rd2, %rd14;
	cvta.to.global.u64 	%rd3, %rd13;
	cvta.to.global.u64 	%rd4, %rd12;
	cvta.to.global.u64 	%rd5, %rd11;
	mov.u32 	%r1, %tid.x;
	mov.u32 	%r2, %ctaid.x;
	shl.b32 	%r20, %r2, 10;
	or.b32  	%r42, %r20, %r1;
	mov.u32 	%r21, %nctaid.x;
	shl.b32 	%r4, %r21, 10;
	setp.ge.s32 	%p1, %r42, %r19;
	mov.f64 	%fd255, 0d0000000000000000;
	mov.f64 	%fd256, %fd255;
	mov.f64 	%fd257, %fd255;
	mov.f64 	%fd258, %fd255;
	mov.f64 	%fd259, %fd255;
	@%p1 bra 	$L__BB0_7;
	add.s32 	%r22, %r42, %r4;
	max.s32 	%r23, %r19, %r22;
	setp.lt.s32 	%p2, %r22, %r19;
	selp.u32 	%r24, 1, 0, %p2;
	add.s32 	%r25, %r22, %r24;
	sub.s32 	%r26, %r23, %r25;
	div.u32 	%r27, %r26, %r4;
	add.s32 	%r5, %r27, %r24;
	and.b32  	%r28, %r5, 3;
	setp.eq.s32 	%p3, %r28, 3;
	mov.f64 	%fd259, 0d0000000000000000;
	mov.f64 	%fd258, %fd259;
	mov.f64 	%fd257, %fd259;
	mov.f64 	%fd256, %fd259;
	mov.f64 	%fd255, %fd259;
	@%p3 bra 	$L__BB0_4;
	add.s32 	%r29, %r5, 1;
	and.b32  	%r30, %r29, 3;
	neg.s32 	%r40, %r30;
	mov.f64 	%fd259, 0d0000000000000000;
$L__BB0_3:
	.pragma "nounroll";
	mul.wide.s32 	%rd16, %r42, 8;
	add.s64 	%rd17, %rd1, %rd16;
	add.s64 	%rd18, %rd2, %rd16;
	add.s64 	%rd19, %rd3, %rd16;
	add.s64 	%rd20, %rd4, %rd16;
	add.s64 	%rd21, %rd5, %rd16;
	ld.global.f64 	%fd40, [%rd21];
	add.f64 	%fd255, %fd255, %fd40;
	ld.global.f64 	%fd41, [%rd20];
	add.f64 	%fd256, %fd256, %fd41;
	ld.global.f64 	%fd42, [%rd19];
	add.f64 	%fd257, %fd257, %fd42;
	ld.global.f64 	%fd43, [%rd18];
	add.f64 	%fd258, %fd258, %fd43;
	ld.global.f64 	%fd44, [%rd17];
	add.f64 	%fd259, %fd259, %fd44;
	add.s32 	%r42, %r42, %r4;
	add.s32 	%r40, %r40, 1;
	setp.ne.s32 	%p4, %r40, 0;
	@%p4 bra 	$L__BB0_3;
$L__BB0_4:
	setp.lt.u32 	%p5, %r5, 3;
	@%p5 bra 	$L__BB0_7;
	mul.wide.s32 	%rd28, %r4, 8;
$L__BB0_6:
	mul.wide.s32 	%rd22, %r42, 8;
	add.s64 	%rd23, %rd5, %rd22;
	ld.global.f64 	%fd45, [%rd23];
	add.f64 	%fd46, %fd255, %fd45;
	add.s64 	%rd24, %rd4, %rd22;
	ld.global.f64 	%fd47, [%rd24];
	add.f64 	%fd48, %fd256, %fd47;
	add.s64 	%rd25, %rd3, %rd22;
	ld.global.f64 	%fd49, [%rd25];
	add.f64 	%fd50, %fd257, %fd49;
	add.s64 	%rd26, %rd2, %rd22;
	ld.global.f64 	%fd51, [%rd26];
	add.f64 	%fd52, %fd258, %fd51;
	add.s64 	%rd27, %rd1, %rd22;
	ld.global.f64 	%fd53, [%rd27];
	add.f64 	%fd54, %fd259, %fd53;
	add.s32 	%r31, %r42, %r4;
	add.s64 	%rd29, %rd23, %rd28;
	ld.global.f64 	%fd55, [%rd29];
	add.f64 	%fd56, %fd46, %fd55;
	add.s64 	%rd30, %rd24, %rd28;
	ld.global.f64 	%fd57, [%rd30];
	add.f64 	%fd58, %fd48, %fd57;
	add.s64 	%rd31, %rd25, %rd28;
	ld.global.f64 	%fd59, [%rd31];
	add.f64 	%fd60, %fd50, %fd59;
	add.s64 	%rd32, %rd26, %rd28;
	ld.global.f64 	%fd61, [%rd32];
	add.f64 	%fd62, %fd52, %fd61;
	add.s64 	%rd33, %rd27, %rd28;
	ld.global.f64 	%fd63, [%rd33];
	add.f64 	%fd64, %fd54, %fd63;
	add.s32 	%r32, %r31, %r4;
	add.s64 	%rd34, %rd29, %rd28;
	ld.global.f64 	%fd65, [%rd34];
	add.f64 	%fd66, %fd56, %fd65;
	add.s64 	%rd35, %rd30, %rd28;
	ld.global.f64 	%fd67, [%rd35];
	add.f64 	%fd68, %fd58, %fd67;
	add.s64 	%rd36, %rd31, %rd28;
	ld.global.f64 	%fd69, [%rd36];
	add.f64 	%fd70, %fd60, %fd69;
	add.s64 	%rd37, %rd32, %rd28;
	ld.global.f64 	%fd71, [%rd37];
	add.f64 	%fd72, %fd62, %fd71;
	add.s64 	%rd38, %rd33, %rd28;
	ld.global.f64 	%fd73, [%rd38];
	add.f64 	%fd74, %fd64, %fd73;
	add.s32 	%r33, %r32, %r4;
	add.s64 	%rd39, %rd34, %rd28;
	ld.global.f64 	%fd75, [%rd39];
	add.f64 	%fd255, %fd66, %fd75;
	add.s64 	%rd40, %rd35, %rd28;
	ld.global.f64 	%fd76, [%rd40];
	add.f64 	%fd256, %fd68, %fd76;
	add.s64 	%rd41, %rd36, %rd28;
	ld.global.f64 	%fd77, [%rd41];
	add.f64 	%fd257, %fd70, %fd77;
	add.s64 	%rd42, %rd37, %rd28;
	ld.global.f64 	%fd78, [%rd42];
	add.f64 	%fd258, %fd72, %fd78;
	add.s64 	%rd43, %rd38, %rd28;
	ld.global.f64 	%fd79, [%rd43];
	add.f64 	%fd259, %fd74, %fd79;
	add.s32 	%r42, %r33, %r4;
	setp.lt.s32 	%p6, %r42, %r19;
	@%p6 bra 	$L__BB0_6;
$L__BB0_7:
	shl.b32 	%r34, %r1, 3;
	mov.u32 	%r35, _ZZ17sumCommMultiBlockPKdS0_S0_S0_S0_iPdS1_S1_S1_S1_E6shArrX;
	add.s32 	%r14, %r35, %r34;
	st.shared.f64 	[%r14], %fd255;
	mov.u32 	%r36, _ZZ17sumCommMultiBlockPKdS0_S0_S0_S0_iPdS1_S1_S1_S1_E6shArrY;
	add.s32 	%r15, %r36, %r34;
	st.shared.f64 	[%r15], %fd256;
	mov.u32 	%r37, _ZZ17sumCommMultiBlockPKdS0_S0_S0_S0_iPdS1_S1_S1_S1_E7shArrXY;
	add.s32 	%r16, %r37, %r34;
	st.shared.f64 	[%r16], %fd257;
	mov.u32 	%r38, _ZZ17sumCommMultiBlockPKdS0_S0_S0_S0_iPdS1_S1_S1_S1_E8shArrXsq;
	add.s32 	%r17, %r38, %r34;
	st.shared.f64 	[%r17], %fd258;
	mov.u32 	%r39, _ZZ17sumCommMultiBlockPKdS0_S0_S0_S0_iPdS1_S1_S1_S1_E8shArrYsq;
	add.s32 	%r18, %r39, %r34;
	st.shared.f64 	[%r18], %fd259;
	bar.sync 	0;
	setp.gt.u32 	%p7, %r1, 511;
	@%p7 bra 	$L__BB0_9;
	ld.shared.f64 	%fd80, [%r14+4096];
	ld.shared.f64 	%fd81, [%r14];
	add.f64 	%fd82, %fd80, %fd81;
	st.shared.f64 	[%r14], %fd82;
	ld.shared.f64 	%fd83, [%r15+4096];
	ld.shared.f64 	%fd84, [%r15];
	add.f64 	%fd85, %fd83, %fd84;
	st.shared.f64 	[%r15], %fd85;
	ld.shared.f64 	%fd86, [%r16+4096];
	ld.shared.f64 	%fd87, [%r16];
	add.f64 	%fd88, %fd86, %fd87;
	st.shared.f64 	[%r16], %fd88;
	ld.shared.f64 	%fd89, [%r17+4096];
	ld.shared.f64 	%fd90, [%r17];
	add.f64 	%fd91, %fd89, %fd90;
	st.shared.f64 	[%r17], %fd91;
	ld.shared.f64 	%fd92, [%r18+4096];
	ld.shared.f64 	%fd93, [%r18];
	add.f64 	%fd94, %fd92, %fd93;
	st.shared.f64 	[%r18], %fd94;
$L__BB0_9:
	bar.sync 	0;
	setp.gt.u32 	%p8, %r1, 255;
	@%p8 bra 	$L__BB0_11;
	ld.shared.f64 	%fd95, [%r14+2048];
	ld.shared.f64 	%fd96, [%r14];
	add.f64 	%fd97, %fd95, %fd96;
	st.shared.f64 	[%r14], %fd97;
	ld.shared.f64 	%fd98, [%r15+2048];
	ld.shared.f64 	%fd99, [%r15];
	add.f64 	%fd100, %fd98, %fd99;
	st.shared.f64 	[%r15], %fd100;
	ld.shared.f64 	%fd101, [%r16+2048];
	ld.shared.f64 	%fd102, [%r16];
	add.f64 	%fd103, %fd101, %fd102;
	st.shared.f64 	[%r16], %fd103;
	ld.shared.f64 	%fd104, [%r17+2048];
	ld.shared.f64 	%fd105, [%r17];
	add.f64 	%fd106, %fd104, %fd105;
	st.shared.f64 	[%r17], %fd106;
	ld.shared.f64 	%fd107, [%r18+2048];
	ld.shared.f64 	%fd108, [%r18];
	add.f64 	%fd109, %fd107, %fd108;
	st.shared.f64 	[%r18], %fd109;
$L__BB0_11:
	bar.sync 	0;
	setp.gt.u32 	%p9, %r1, 127;
	@%p9 bra 	$L__BB0_13;
	ld.shared.f64 	%fd110, [%r14+1024];
	ld.shared.f64 	%fd111, [%r14];
	add.f64 	%fd112, %fd110, %fd111;
	st.shared.f64 	[%r14], %fd112;
	ld.shared.f64 	%fd113, [%r15+1024];
	ld.shared.f64 	%fd114, [%r15];
	add.f64 	%fd115, %fd113, %fd114;
	st.shared.f64 	[%r15], %fd115;
	ld.shared.f64 	%fd116, [%r16+1024];
	ld.shared.f64 	%fd117, [%r16];
	add.f64 	%fd118, %fd116, %fd117;
	st.shared.f64 	[%r16], %fd118;
	ld.shared.f64 	%fd119, [%r17+1024];
	ld.shared.f64 	%fd120, [%r17];
	add.f64 	%fd121, %fd119, %fd120;
	st.shared.f64 	[%r17], %fd121;
	ld.shared.f64 	%fd122, [%r18+1024];
	ld.shared.f64 	%fd123, [%r18];
	add.f64 	%fd124, %fd122, %fd123;
	st.shared.f64 	[%r18], %fd124;
$L__BB0_13:
	bar.sync 	0;
	setp.gt.u32 	%p10, %r1, 63;
	@%p10 bra 	$L__BB0_15;
	ld.shared.f64 	%fd125, [%r14+512];
	ld.shared.f64 	%fd126, [%r14];
	add.f64 	%fd127, %fd125, %fd126;
	st.shared.f64 	[%r14], %fd127;
	ld.shared.f64 	%fd128, [%r15+512];
	ld.shared.f64 	%fd129, [%r15];
	add.f64 	%fd130, %fd128, %fd129;
	st.shared.f64 	[%r15], %fd130;
	ld.shared.f64 	%fd131, [%r16+512];
	ld.shared.f64 	%fd132, [%r16];
	add.f64 	%fd133, %fd131, %fd132;
	st.shared.f64 	[%r16], %fd133;
	ld.shared.f64 	%fd134, [%r17+512];
	ld.shared.f64 	%fd135, [%r17];
	add.f64 	%fd136, %fd134, %fd135;
	st.shared.f64 	[%r17], %fd136;
	ld.shared.f64 	%fd137, [%r18+512];
	ld.shared.f64 	%fd138, [%r18];
	add.f64 	%fd139, %fd137, %fd138;
	st.shared.f64 	[%r18], %fd139;
$L__BB0_15:
	bar.sync 	0;
	setp.gt.u32 	%p11, %r1, 31;
	@%p11 bra 	$L__BB0_17;
	ld.shared.f64 	%fd140, [%r14+256];
	ld.shared.f64 	%fd141, [%r14];
	add.f64 	%fd142, %fd140, %fd141;
	st.shared.f64 	[%r14], %fd142;
	ld.shared.f64 	%fd143, [%r15+256];
	ld.shared.f64 	%fd144, [%r15];
	add.f64 	%fd145, %fd143, %fd144;
	st.shared.f64 	[%r15], %fd145;
	ld.shared.f64 	%fd146, [%r16+256];
	ld.shared.f64 	%fd147, [%r16];
	add.f64 	%fd148, %fd146, %fd147;
	st.shared.f64 	[%r16], %fd148;
	ld.shared.f64 	%fd149, [%r17+256];
	ld.shared.f64 	%fd150, [%r17];
	add.f64 	%fd151, %fd149, %fd150;
	st.shared.f64 	[%r17], %fd151;
	ld.shared.f64 	%fd152, [%r18+256];
	ld.shared.f64 	%fd153, [%r18];
	add.f64 	%fd154, %fd152, %fd153;
	st.shared.f64 	[%r18], %fd154;
$L__BB0_17:
	bar.sync 	0;
	setp.gt.u32 	%p12, %r1, 15;
	@%p12 bra 	$L__BB0_19;
	ld.shared.f64 	%fd155, [%r14+128];
	ld.shared.f64 	%fd156, [%r14];
	add.f64 	%fd157, %fd155, %fd156;
	st.shared.f64 	[%r14], %fd157;
	ld.shared.f64 	%fd158, [%r15+128];
	ld.shared.f64 	%fd159, [%r15];
	add.f64 	%fd160, %fd158, %fd159;
	st.shared.f64 	[%r15], %fd160;
	ld.shared.f64 	%fd161, [%r16+128];
	ld.shared.f64 	%fd162, [%r16];
	add.f64 	%fd163, %fd161, %fd162;
	st.shared.f64 	[%r16], %fd163;
	ld.shared.f64 	%fd164, [%r17+128];
	ld.shared.f64 	%fd165, [%r17];
	add.f64 	%fd166, %fd164, %fd165;
	st.shared.f64 	[%r17], %fd166;
	ld.shared.f64 	%fd167, [%r18+128];
	ld.shared.f64 	%fd168, [%r18];
	add.f64 	%fd169, %fd167, %fd168;
	st.shared.f64 	[%r18], %fd169;
$L__BB0_19:
	bar.sync 	0;
	setp.gt.u32 	%p13, %r1, 7;
	@%p13 bra 	$L__BB0_21;
	ld.shared.f64 	%fd170, [%r14+64];
	ld.shared.f64 	%fd171, [%r14];
	add.f64 	%fd172, %fd170, %fd171;
	st.shared.f64 	[%r14], %fd172;
	ld.shared.f64 	%fd173, [%r15+64];
	ld.shared.f64 	%fd174, [%r15];
	add.f64 	%fd175, %fd173, %fd174;
	st.shared.f64 	[%r15], %fd175;
	ld.shared.f64 	%fd176, [%r16+64];
	ld.shared.f64 	%fd177, [%r16];
	add.f64 	%fd178, %fd176, %fd177;
	st.shared.f64 	[%r16], %fd178;
	ld.shared.f64 	%fd179, [%r17+64];
	ld.shared.f64 	%fd180, [%r17];
	add.f64 	%fd181, %fd179, %fd180;
	st.shared.f64 	[%r17], %fd181;
	ld.shared.f64 	%fd182, [%r18+64];
	ld.shared.f64 	%fd183, [%r18];
	add.f64 	%fd184, %fd182, %fd183;
	st.shared.f64 	[%r18], %fd184;
$L__BB0_21:
	bar.sync 	0;
	setp.gt.u32 	%p14, %r1, 3;
	@%p14 bra 	$L__BB0_23;
	ld.shared.f64 	%fd185, [%r14+32];
	ld.shared.f64 	%fd186, [%r14];
	add.f64 	%fd187, %fd185, %fd186;
	st.shared.f64 	[%r14], %fd187;
	ld.shared.f64 	%fd188, [%r15+32];
	ld.shared.f64 	%fd189, [%r15];
	add.f64 	%fd190, %fd188, %fd189;
	st.shared.f64 	[%r15], %fd190;
	ld.shared.f64 	%fd191, [%r16+32];
	ld.shared.f64 	%fd192, [%r16];
	add.f64 	%fd193, %fd191, %fd192;
	st.shared.f64 	[%r16], %fd193;
	ld.shared.f64 	%fd194, [%r17+32];
	ld.shared.f64 	%fd195, [%r17];
	add.f64 	%fd196, %fd194, %fd195;
	st.shared.f64 	[%r17], %fd196;
	ld.shared.f64 	%fd197, [%r18+32];
	ld.shared.f64 	%fd198, [%r18];
	add.f64 	%fd199, %fd197, %fd198;
	st.shared.f64 	[%r18], %fd199;
$L__BB0_23:
	bar.sync 	0;
	setp.gt.u32 	%p15, %r1, 1;
	@%p15 bra 	$L__BB0_25;
	ld.shared.f64 	%fd200, [%r14+16];
	ld.shared.f64 	%fd201, [%r14];
	add.f64 	%fd202, %fd200, %fd201;
	st.shared.f64 	[%r14], %fd202;
	ld.shared.f64 	%fd203, [%r15+16];
	ld.shared.f64 	%fd204, [%r15];
	add.f64 	%fd205, %fd203, %fd204;
	st.shared.f64 	[%r15], %fd205;
	ld.shared.f64 	%fd206, [%r16+16];
	ld.shared.f64 	%fd207, [%r16];
	add.f64 	%fd208, %fd206, %fd207;
	st.shared.f64 	[%r16], %fd208;
	ld.shared.f64 	%fd209, [%r17+16];
	ld.shared.f64 	%fd210, [%r17];
	add.f64 	%fd211, %fd209, %fd210;
	st.shared.f64 	[%r17], %fd211;
	ld.shared.f64 	%fd212, [%r18+16];
	ld.shared.f64 	%fd213, [%r18];
	add.f64 	%fd214, %fd212, %fd213;
	st.shared.f64 	[%r18], %fd214;
$L__BB0_25:
	bar.sync 	0;
	setp.ne.s32 	%p16, %r1, 0;
	@%p16 bra 	$L__BB0_27;
	ld.shared.f64 	%fd215, [_ZZ17sumCommMultiBlockPKdS0_S0_S0_S0_iPdS1_S1_S1_S1_E6shArrX+8];
	ld.shared.f64 	%fd216, [%r14];
	add.f64 	%fd217, %fd215, %fd216;
	st.shared.f64 	[%r14], %fd217;
	ld.shared.f64 	%fd218, [_ZZ17sumCommMultiBlockPKdS0_S0_S0_S0_iPdS1_S1_S1_S1_E6shArrY+8];
	ld.shared.f64 	%fd219, [%r15];
	add.f64 	%fd220, %fd218, %fd219;
	st.shared.f64 	[%r15], %fd220;
	ld.shared.f64 	%fd221, [_ZZ17sumCommMultiBlockPKdS0_S0_S0_S0_iPdS1_S1_S1_S1_E7shArrXY+8];
	ld.shared.f64 	%fd222, [%r16];
	add.f64 	%fd223, %fd221, %fd222;
	st.shared.f64 	[%r16], %fd223;
	ld.shared.f64 	%fd224, [_ZZ17sumCommMultiBlockPKdS0_S0_S0_S0_iPdS1_S1_S1_S1_E8shArrXsq+8];
	ld.shared.f64 	%fd225, [%r17];
	add.f64 	%fd226, %fd224, %fd225;
	st.shared.f64 	[%r17], %fd226;
	ld.shared.f64 	%fd227, [_ZZ17sumCommMultiBlockPKdS0_S0_S0_S0_iPdS1_S1_S1_S1_E8shArrYsq+8];
	ld.shared.f64 	%fd228, [%r18];
	add.f64 	%fd229, %fd227, %fd228;
	st.shared.f64 	[%r18], %fd229;
$L__BB0_27:
	setp.ne.s32 	%p17, %r1, 0;
	bar.sync 	0;
	@%p17 bra 	$L__BB0_29;
	ld.param.u64 	%rd56, [_Z17sumCommMultiBlockPKdS0_S0_S0_S0_iPdS1_S1_S1_S1__param_7];
	ld.param.u64 	%rd55, [_Z17sumCommMultiBlockPKdS0_S0_S0_S0_iPdS1_S1_S1_S1__param_6];
	ld.shared.f64 	%fd230, [_ZZ17sumCommMultiBlockPKdS0_S0_S0_S0_iPdS1_S1_S1_S1_E6shArrX];
	cvta.to.global.u64 	%rd44, %rd55;
	mul.wide.u32 	%rd45, %r2, 8;
	add.s64 	%rd46, %rd44, %rd45;
	st.global.f64 	[%rd46], %fd230;
	ld.shared.f64 	%fd231, [_ZZ17sumCommMultiBlockPKdS0_S0_S0_S0_iPdS1_S1_S1_S1_E6shArrY];
	cvta.to.global.u64 	%rd47, %rd56;
	add.s64 	%rd48, %rd47, %rd45;
	st.global.f64 	[%rd48], %fd231;
	ld.shared.f64 	%fd232, [_ZZ17sumCommMultiBlockPKdS0_S0_S0_S0_iPdS1_S1_S1_S1_E7shArrXY];
	cvta.to.global.u64 	%rd49, %rd8;
	add.s64 	%rd50, %rd49, %rd45;
	st.global.f64 	[%rd50], %fd232;
	ld.shared.f64 	%fd233, [_ZZ17sumCommMultiBlockPKdS0_S0_S0_S0_iPdS1_S1_S1_S1_E8shArrXsq];
	cvta.to.global.u64 	%rd51, %rd9;
	add.s64 	%rd52, %rd51, %rd45;
	st.global.f64 	[%rd52], %fd233;
	ld.shared.f64 	%fd234, [_ZZ17sumCommMultiBlockPKdS0_S0_S0_S0_iPdS1_S1_S1_S1_E8shArrYsq];
	cvta.to.global.u64 	%rd53, %rd10;
	add.s64 	%rd54, %rd53, %rd45;
	st.global.f64 	[%rd54], %fd234;
$L__BB0_29:
	ret;

}


// ===== COMPILED SASS (sm_100) =====

	.target	sm_100

	.elftype	@"ET_EXEC"


//--------------------- .note.nv.tkinfo           --------------------------
	.section	.note.nv.tkinfo,"",@"SHT_NOTE"
	.sectionflags	@"SHF_NOTE_NV_TKINFO"
	.tkinfo
        /*0018*/ 	.word	0x00000002
        /*0030*/ 	.string	""
        /*0030*/ 	.string	"ptxas"
        /*0030*/ 	.string	"Cuda compilation tools, release 13.0, V13.0.88"
        /*0030*/ 	.string	"Build cuda_13.0.r13.0/compiler.36424714_0"
        /*0030*/ 	.string	"-arch sm_100 -m 64 "



//--------------------- .note.nv.cuinfo           --------------------------
	.section	.note.nv.cuinfo,"",@"SHT_NOTE"
	.sectionflags	@"SHF_NOTE_NV_CUINFO"
        /*0018*/ 	.short	0x0002
        /*001a*/ 	.short	0x0064
        /*001c*/ 	.short	0x0082
	.zero		2


//--------------------- .nv.info                  --------------------------
	.section	.nv.info,"",@"SHT_CUDA_INFO"
	.align	4


	//----- nvinfo : EIATTR_REGCOUNT
	.align		4
        /*0000*/ 	.byte	0x04, 0x2f
        /*0002*/ 	.short	(.L_1 - .L_0)
	.align		4
.L_0:
        /*0004*/ 	.word	index@(_Z17sumCommMultiBlockPKdS0_S0_S0_S0_iPdS1_S1_S1_S1_)
        /*0008*/ 	.word	0x0000001f


	//----- nvinfo : EIATTR_FRAME_SIZE
	.align		4
.L_1:
        /*000c*/ 	.byte	0x04, 0x11
        /*000e*/ 	.short	(.L_3 - .L_2)
	.align		4
.L_2:
        /*0010*/ 	.word	index@(_Z17sumCommMultiBlockPKdS0_S0_S0_S0_iPdS1_S1_S1_S1_)
        /*0014*/ 	.word	0x00000000


	//----- nvinfo : EIATTR_MIN_STACK_SIZE
	.align		4
.L_3:
        /*0018*/ 	.byte	0x04, 0x12
        /*001a*/ 	.short	(.L_5 - .L_4)
	.align		4
.L_4:
        /*001c*/ 	.word	index@(_Z17sumCommMultiBlockPKdS0_S0_S0_S0_iPdS1_S1_S1_S1_)
        /*0020*/ 	.word	0x00000000
.L_5:


//--------------------- .nv.compat                --------------------------
	.section	.nv.compat,"",@"SHT_CUDA_COMPAT_INFO"
	.align	4
        /*0000*/ 	.byte	0x02, 0x09, 0x00, 0x00, 0x02, 0x02, 0x01, 0x00, 0x02, 0x05, 0x05, 0x00, 0x03, 0x07, 0x01, 0x01
        /*0010*/ 	.byte	0x02, 0x03, 0x00, 0x00, 0x02, 0x06, 0x01, 0x00, 0x04, 0x0b, 0x08, 0x00, 0x01, 0x00, 0x00, 0x00
        /*0020*/ 	.byte	0x00, 0x00, 0x00, 0x00


//--------------------- .nv.info._Z17sumCommMultiBlockPKdS0_S0_S0_S0_iPdS1_S1_S1_S1_ --------------------------
	.section	.nv.info._Z17sumCommMultiBlockPKdS0_S0_S0_S0_iPdS1_S1_S1_S1_,"",@"SHT_CUDA_INFO"
	.sectionflags	@""
	.align	4


	//----- nvinfo : EIATTR_CUDA_API_VERSION
	.align		4
        /*0000*/ 	.byte	0x04, 0x37
        /*0002*/ 	.short	(.L_7 - .L_6)
.L_6:
        /*0004*/ 	.word	0x00000082


	//----- nvinfo : EIATTR_KPARAM_INFO
	.align		4
.L_7:
        /*0008*/ 	.byte	0x04, 0x17
        /*000a*/ 	.short	(.L_9 - .L_8)
.L_8:
        /*000c*/ 	.word	0x00000000
        /*0010*/ 	.short	0x000a
        /*0012*/ 	.short	0x0050
        /*0014*/ 	.byte	0x00, 0xf5, 0x21, 0x00


	//----- nvinfo : EIATTR_KPARAM_INFO
	.align		4
.L_9:
        /*0018*/ 	.byte	0x04, 0x17
        /*001a*/ 	.short	(.L_11 - .L_10)
.L_10:
        /*001c*/ 	.word	0x00000000
        /*0020*/ 	.short	0x0009
        /*0022*/ 	.short	0x0048
        /*0024*/ 	.byte	0x00, 0xf5, 0x21, 0x00


	//----- nvinfo : EIATTR_KPARAM_INFO
	.align		4
.L_11:
        /*0028*/ 	.byte	0x04, 0x17
        /*002a*/ 	.short	(.L_13 - .L_12)
.L_12:
        /*002c*/ 	.word	0x00000000
        /*0030*/ 	.short	0x0008
        /*0032*/ 	.short	0x0040
        /*0034*/ 	.byte	0x00, 0xf5, 0x21, 0x00


	//----- nvinfo : EIATTR_KPARAM_INFO
	.align		4
.L_13:
        /*0038*/ 	.byte	0x04, 0x17
        /*003a*/ 	.short	(.L_15 - .L_14)
.L_14:
        /*003c*/ 	.word	0x00000000
        /*0040*/ 	.short	0x0007
        /*0042*/ 	.short	0x0038
        /*0044*/ 	.byte	0x00, 0xf5, 0x21, 0x00


	//----- nvinfo : EIATTR_KPARAM_INFO
	.align		4
.L_15:
        /*0048*/ 	.byte	0x04, 0x17
        /*004a*/ 	.short	(.L_17 - .L_16)
.L_16:
        /*004c*/ 	.word	0x00000000
        /*0050*/ 	.short	0x0006
        /*0052*/ 	.short	0x0030
        /*0054*/ 	.byte	0x00, 0xf5, 0x21, 0x00


	//----- nvinfo : EIATTR_KPARAM_INFO
	.align		4
.L_17:
        /*0058*/ 	.byte	0x04, 0x17
        /*005a*/ 	.short	(.L_19 - .L_18)
.L_18:
        /*005c*/ 	.word	0x00000000
        /*0060*/ 	.short	0x0005
        /*0062*/ 	.short	0x0028
        /*0064*/ 	.byte	0x00, 0xf0, 0x11, 0x00


	//----- nvinfo : EIATTR_KPARAM_INFO
	.align		4
.L_19:
        /*0068*/ 	.byte	0x04, 0x17
        /*006a*/ 	.short	(.L_21 - .L_20)
.L_20:
        /*006c*/ 	.word	0x00000000
        /*0070*/ 	.short	0x0004
        /*0072*/ 	.short	0x0020
        /*0074*/ 	.byte	0x00, 0xf5, 0x21, 0x00


	//----- nvinfo : EIATTR_KPARAM_INFO
	.align		4
.L_21:
        /*0078*/ 	.byte	0x04, 0x17
        /*007a*/ 	.short	(.L_23 - .L_22)
.L_22:
        /*007c*/ 	.word	0x00000000
        /*0080*/ 	.short	0x0003
        /*0082*/ 	.short	0x0018
        /*0084*/ 	.byte	0x00, 0xf5, 0x21, 0x00


	//----- nvinfo : EIATTR_KPARAM_INFO
	.align		4
.L_23:
        /*0088*/ 	.byte	0x04, 0x17
        /*008a*/ 	.short	(.L_25 - .L_24)
.L_24:
        /*008c*/ 	.word	0x00000000
        /*0090*/ 	.short	0x0002
        /*0092*/ 	.short	0x0010
        /*0094*/ 	.byte	0x00, 0xf5, 0x21, 0x00


	//----- nvinfo : EIATTR_KPARAM_INFO
	.align		4
.L_25:
        /*0098*/ 	.byte	0x04, 0x17
        /*009a*/ 	.short	(.L_27 - .L_26)
.L_26:
        /*009c*/ 	.word	0x00000000
        /*00a0*/ 	.short	0x0001
        /*00a2*/ 	.short	0x0008
        /*00a4*/ 	.byte	0x00, 0xf5, 0x21, 0x00


	//----- nvinfo : EIATTR_KPARAM_INFO
	.align		4
.L_27:
        /*00a8*/ 	.byte	0x04, 0x17
        /*00aa*/ 	.short	(.L_29 - .L_28)
.L_28:
        /*00ac*/ 	.word	0x00000000
        /*00b0*/ 	.short	0x0000
        /*00b2*/ 	.short	0x0000
        /*00b4*/ 	.byte	0x00, 0xf5, 0x21, 0x00


	//----- nvinfo : EIATTR_SPARSE_MMA_MASK
	.align		4
.L_29:
        /*00b8*/ 	.byte	0x03, 0x50
        /*00ba*/ 	.short	0x0000


	//----- nvinfo : EIATTR_MAXREG_COUNT
	.align		4
        /*00bc*/ 	.byte	0x03, 0x1b
        /*00be*/ 	.short	0x00ff


	//----- nvinfo : EIATTR_NUM_BARRIERS
	.align		4
        /*00c0*/ 	.byte	0x02, 0x4c
        /*00c2*/ 	.byte	0x01
	.zero		1


	//----- nvinfo : EIATTR_MERCURY_ISA_VERSION
	.align		4
        /*00c4*/ 	.byte	0x03, 0x5f
        /*00c6*/ 	.short	0x0101


	//----- nvinfo : EIATTR_VRC_CTA_INIT_COUNT
	.align		4
        /*00c8*/ 	.byte	0x02, 0x4a
	.zero		1
	.zero		1


	//----- nvinfo : EIATTR_EXIT_INSTR_OFFSETS
	.align		4
        /*00cc*/ 	.byte	0x04, 0x1c
        /*00ce*/ 	.short	(.L_31 - .L_30)


	//   ....[0]....
.L_30:
        /*00d0*/ 	.word	0x00001a90


	//   ....[1]....
        /*00d4*/ 	.word	0x00001be0


	//----- nvinfo : EIATTR_CRS_STACK_SIZE
	.align		4
.L_31:
        /*00d8*/ 	.byte	0x04, 0x1e
        /*00da*/ 	.short	(.L_33 - .L_32)
.L_32:
        /*00dc*/ 	.word	0x00000000


	//----- nvinfo : EIATTR_CBANK_PARAM_SIZE
	.align		4
.L_33:
        /*00e0*/ 	.byte	0x03, 0x19
        /*00e2*/ 	.short	0x0058


	//----- nvinfo : EIATTR_PARAM_CBANK
	.align		4
        /*00e4*/ 	.byte	0x04, 0x0a
        /*00e6*/ 	.short	(.L_35 - .L_34)
	.align		4
.L_34:
        /*00e8*/ 	.word	index@(.nv.constant0._Z17sumCommMultiBlockPKdS0_S0_S0_S0_iPdS1_S1_S1_S1_)
        /*00ec*/ 	.short	0x0380
        /*00ee*/ 	.short	0x0058


	//----- nvinfo : EIATTR_SW_WAR
	.align		4
.L_35:
        /*00f0*/ 	.byte	0x04, 0x36
        /*00f2*/ 	.short	(.L_37 - .L_36)
.L_36:
        /*00f4*/ 	.word	0x00000008
.L_37:


//--------------------- .nv.callgraph             --------------------------
	.section	.nv.callgraph,"",@"SHT_CUDA_CALLGRAPH"
	.align	4
	.sectionentsize	8
	.align		4
        /*0000*/ 	.word	0x00000000
	.align		4
        /*0004*/ 	.word	0xffffffff
	.align		4
        /*0008*/ 	.word	0x00000000
	.align		4
        /*000c*/ 	.word	0xfffffffe
	.align		4
        /*0010*/ 	.word	0x00000000
	.align		4
        /*0014*/ 	.word	0xfffffffd
	.align		4
        /*0018*/ 	.word	0x00000000
	.align		4
        /*001c*/ 	.word	0xfffffffc


//--------------------- .text._Z17sumCommMultiBlockPKdS0_S0_S0_S0_iPdS1_S1_S1_S1_ --------------------------
	.section	.text._Z17sumCommMultiBlockPKdS0_S0_S0_S0_iPdS1_S1_S1_S1_,"ax",@progbits
	.align	128
        .global         _Z17sumCommMultiBlockPKdS0_S0_S0_S0_iPdS1_S1_S1_S1_
        .type           _Z17sumCommMultiBlockPKdS0_S0_S0_S0_iPdS1_S1_S1_S1_,@function
        .size           _Z17sumCommMultiBlockPKdS0_S0_S0_S0_iPdS1_S1_S1_S1_,(.L_x_27 - _Z17sumCommMultiBlockPKdS0_S0_S0_S0_iPdS1_S1_S1_S1_)
        .other          _Z17sumCommMultiBlockPKdS0_S0_S0_S0_iPdS1_S1_S1_S1_,@"STO_CUDA_ENTRY STV_DEFAULT"
_Z17sumCommMultiBlockPKdS0_S0_S0_S0_iPdS1_S1_S1_S1_:
.text._Z17sumCommMultiBlockPKdS0_S0_S0_S0_iPdS1_S1_S1_S1_:
[----:B------:R-:W-:Y:S01]  /*0000*/  LDC R1, c[0x0][0x37c] ;  /* 0x0000df00ff017b82 */ /* 0x000fe20000000800 */
[----:B------:R-:W0:Y:S01]  /*0010*/  S2R R0, SR_CTAID.X ;  /* 0x0000000000007919 */ /* 0x000e220000002500 */
[----:B------:R-:W1:Y:S06]  /*0020*/  LDCU UR4, c[0x0][0x3a8] ;  /* 0x00007500ff0477ac */ /* 0x000e6c0008000800 */
[----:B------:R-:W2:Y:S01]  /*0030*/  LDC R8, c[0x0][0x370] ;  /* 0x0000dc00ff087b82 */ /* 0x000ea20000000800 */
[----:B------:R-:W-:Y:S01]  /*0040*/  BSSY.RECONVERGENT B0, `(.L_x_0) ;  /* 0x0000092000007945 */ /* 0x000fe20003800200 */
[----:B------:R-:W3:Y:S01]  /*0050*/  S2R R2, SR_TID.X ;  /* 0x0000000000027919 */ /* 0x000ee20000002100 */
[----:B------:R-:W4:Y:S01]  /*0060*/  LDCU.64 UR10, c[0x0][0x358] ;  /* 0x00006b00ff0a77ac */ /* 0x000f220008000a00 */
[----:B------:R-:W-:-:S02]  /*0070*/  CS2R R6, SRZ ;  /* 0x0000000000067805 */ /* 0x000fc4000001ff00 */
[----:B------:R-:W-:Y:S02]  /*0080*/  CS2R R12, SRZ ;  /* 0x00000000000c7805 */ /* 0x000fe4000001ff00 */
[----:B------:R-:W-:Y:S02]  /*0090*/  CS2R R14, SRZ ;  /* 0x00000000000e7805 */ /* 0x000fe4000001ff00 */
[----:B------:R-:W-:Y:S02]  /*00a0*/  CS2R R16, SRZ ;  /* 0x0000000000107805 */ /* 0x000fe4000001ff00 */
[----:B------:R-:W-:Y:S01]  /*00b0*/  CS2R R4, SRZ ;  /* 0x0000000000047805 */ /* 0x000fe2000001ff00 */
[----:B0-----:R-:W-:-:S05]  /*00c0*/  IMAD.SHL.U32 R3, R0, 0x400, RZ ;  /* 0x0000040000037824 */ /* 0x001fca00078e00ff */
[----:B---3--:R-:W-:-:S04]  /*00d0*/  LOP3.LUT R28, R3, R2, RZ, 0xfc, !PT ;  /* 0x00000002031c7212 */ /* 0x008fc800078efcff */
[----:B-1----:R-:W-:-:S13]  /*00e0*/  ISETP.GE.AND P0, PT, R28, UR4, PT ;  /* 0x000000041c007c0c */ /* 0x002fda000bf06270 */
[----:B--2-4-:R-:W-:Y:S05]  /*00f0*/  @P0 BRA `(.L_x_1) ;  /* 0x0000000800180947 */ /* 0x014fea0003800000 */
[----:B------:R-:W-:Y:S01]  /*0100*/  IMAD.SHL.U32 R3, R8, 0x400, RZ ;  /* 0x0000040008037824 */ /* 0x000fe200078e00ff */
[----:B------:R-:W-:Y:S01]  /*0110*/  BSSY.RECONVERGENT B1, `(.L_x_2) ;  /* 0x000003e000017945 */ /* 0x000fe20003800200 */
[----:B------:R-:W-:Y:S02]  /*0120*/  CS2R R16, SRZ ;  /* 0x0000000000107805 */ /* 0x000fe4000001ff00 */
[----:B------:R-:W-:Y:S01]  /*0130*/  CS2R R14, SRZ ;  /* 0x00000000000e7805 */ /* 0x000fe2000001ff00 */
[----:B------:R-:W0:Y:S01]  /*0140*/  I2F.U32.RP R9, R3 ;  /* 0x0000000300097306 */ /* 0x000e220000209000 */
[C---:B------:R-:W-:Y:S01]  /*0150*/  IMAD.IADD R6, R3.reuse, 0x1, R28 ;  /* 0x0000000103067824 */ /* 0x040fe200078e021c */
[----:B------:R-:W-:Y:S01]  /*0160*/  ISETP.NE.U32.AND P2, PT, R3, RZ, PT ;  /* 0x000000ff0300720c */ /* 0x000fe20003f45070 */
[----:B------:R-:W-:Y:S01]  /*0170*/  IMAD.MOV R11, RZ, RZ, -R3 ;  /* 0x000000ffff0b7224 */ /* 0x000fe200078e0a03 */
[----:B------:R-:W-:Y:S02]  /*0180*/  CS2R R12, SRZ ;  /* 0x00000000000c7805 */ /* 0x000fe4000001ff00 */
[----:B------:R-:W-:-:S02]  /*0190*/  ISETP.GE.AND P0, PT, R6, UR4, PT ;  /* 0x0000000406007c0c */ /* 0x000fc4000bf06270 */
[----:B------:R-:W-:Y:S02]  /*01a0*/  VIMNMX R7, PT, PT, R6, UR4, !PT ;  /* 0x0000000406077c48 */ /* 0x000fe4000ffe0100 */
[----:B------:R-:W-:-:S04]  /*01b0*/  SEL R8, RZ, 0x1, P0 ;  /* 0x00000001ff087807 */ /* 0x000fc80000000000 */
[----:B------:R-:W-:Y:S01]  /*01c0*/  IADD3 R6, PT, PT, R7, -R6, -R8 ;  /* 0x8000000607067210 */ /* 0x000fe20007ffe808 */
[----:B0-----:R-:W0:Y:S02]  /*01d0*/  MUFU.RCP R9, R9 ;  /* 0x0000000900097308 */ /* 0x001e240000001000 */
[----:B0-----:R-:W-:-:S06]  /*01e0*/  VIADD R4, R9, 0xffffffe ;  /* 0x0ffffffe09047836 */ /* 0x001fcc0000000000 */
[----:B------:R0:W1:Y:S02]  /*01f0*/  F2I.FTZ.U32.TRUNC.NTZ R5, R4 ;  /* 0x0000000400057305 */ /* 0x000064000021f000 */
[----:B0-----:R-:W-:Y:S02]  /*0200*/  HFMA2 R4, -RZ, RZ, 0, 0 ;  /* 0x00000000ff047431 */ /* 0x001fe400000001ff */
[----:B-1----:R-:W-:-:S04]  /*0210*/  IMAD R11, R11, R5, RZ ;  /* 0x000000050b0b7224 */ /* 0x002fc800078e02ff */
[----:B------:R-:W-:-:S06]  /*0220*/  IMAD.HI.U32 R5, R5, R11, R4 ;  /* 0x0000000b05057227 */ /* 0x000fcc00078e0004 */
[----:B------:R-:W-:-:S04]  /*0230*/  IMAD.HI.U32 R5, R5, R6, RZ ;  /* 0x0000000605057227 */ /* 0x000fc800078e00ff */
[----:B------:R-:W-:-:S04]  /*0240*/  IMAD.MOV R4, RZ, RZ, -R5 ;  /* 0x000000ffff047224 */ /* 0x000fc800078e0a05 */
[----:B------:R-:W-:-:S05]  /*0250*/  IMAD R6, R3, R4, R6 ;  /* 0x0000000403067224 */ /* 0x000fca00078e0206 */
[----:B------:R-:W-:-:S13]  /*0260*/  ISETP.GE.U32.AND P0, PT, R6, R3, PT ;  /* 0x000000030600720c */ /* 0x000fda0003f06070 */
[----:B------:R-:W-:Y:S02]  /*0270*/  @P0 IMAD.IADD R6, R6, 0x1, -R3 ;  /* 0x0000000106060824 */ /* 0x000fe400078e0a03 */
[----:B------:R-:W-:-:S03]  /*0280*/  @P0 VIADD R5, R5, 0x1 ;  /* 0x0000000105050836 */ /* 0x000fc60000000000 */
[----:B------:R-:W-:Y:S02]  /*0290*/  ISETP.GE.U32.AND P1, PT, R6, R3, PT ;  /* 0x000000030600720c */ /* 0x000fe40003f26070 */
[----:B------:R-:W-:-:S11]  /*02a0*/  CS2R R6, SRZ ;  /* 0x0000000000067805 */ /* 0x000fd6000001ff00 */
[----:B------:R-:W-:Y:S02]  /*02b0*/  @P1 IADD3 R5, PT, PT, R5, 0x1, RZ ;  /* 0x0000000105051810 */ /* 0x000fe40007ffe0ff */
[----:B------:R-:W-:-:S05]  /*02c0*/  @!P2 LOP3.LUT R5, RZ, R3, RZ, 0x33, !PT ;  /* 0x00000003ff05a212 */ /* 0x000fca00078e33ff */
[----:B------:R-:W-:-:S05]  /*02d0*/  IMAD.IADD R8, R8, 0x1, R5 ;  /* 0x0000000108087824 */ /* 0x000fca00078e0205 */
[C---:B------:R-:W-:Y:S02]  /*02e0*/  LOP3.LUT R4, R8.reuse, 0x3, RZ, 0xc0, !PT ;  /* 0x0000000308047812 */ /* 0x040fe400078ec0ff */
[----:B------:R-:W-:Y:S02]  /*02f0*/  ISETP.GE.U32.AND P1, PT, R8, 0x3, PT ;  /* 0x000000030800780c */ /* 0x000fe40003f26070 */
[----:B------:R-:W-:Y:S02]  /*0300*/  ISETP.NE.AND P0, PT, R4, 0x3, PT ;  /* 0x000000030400780c */ /* 0x000fe40003f05270 */
[----:B------:R-:W-:-:S11]  /*0310*/  CS2R R4, SRZ ;  /* 0x0000000000047805 */ /* 0x000fd6000001ff00 */
[----:B------:R-:W-:Y:S05]  /*0320*/  @!P0 BRA `(.L_x_3) ;  /* 0x0000000000708947 */ /* 0x000fea0003800000 */
[----:B------:R-:W-:-:S05]  /*0330*/  VIADD R4, R8, 0x1 ;  /* 0x0000000108047836 */ /* 0x000fca0000000000 */
[----:B------:R-:W-:Y:S02]  /*0340*/  LOP3.LUT R24, R4, 0x3, RZ, 0xc0, !PT ;  /* 0x0000000304187812 */ /* 0x000fe400078ec0ff */
[----:B------:R-:W-:-:S03]  /*0350*/  CS2R R4, SRZ ;  /* 0x0000000000047805 */ /* 0x000fc6000001ff00 */
[----:B------:R-:W-:-:S07]  /*0360*/  IMAD.MOV R24, RZ, RZ, -R24 ;  /* 0x000000ffff187224 */ /* 0x000fce00078e0a18 */
.L_x_4:
[----:B------:R-:W0:Y:S08]  /*0370*/  LDC.64 R22, c[0x0][0x3a0] ;  /* 0x0000e800ff167b82 */ /* 0x000e300000000a00 */
[----:B------:R-:W1:Y:S08]  /*0380*/  LDC.64 R8, c[0x0][0x398] ;  /* 0x0000e600ff087b82 */ /* 0x000e700000000a00 */
[----:B------:R-:W2:Y:S08]  /*0390*/  LDC.64 R10, c[0x0][0x390] ;  /* 0x0000e400ff0a7b82 */ /* 0x000eb00000000a00 */
[----:B------:R-:W3:Y:S01]  /*03a0*/  LDC.64 R18, c[0x0][0x388] ;  /* 0x0000e200ff127b82 */ /* 0x000ee20000000a00 */
[----:B0-----:R-:W-:-:S06]  /*03b0*/  IMAD.WIDE R22, R28, 0x8, R22 ;  /* 0x000000081c167825 */ /* 0x001fcc00078e0216 */
[----:B------:R-:W4:Y:S01]  /*03c0*/  LDG.E.64 R22, desc[UR10][R22.64] ;  /* 0x0000000a16167981 */ /* 0x000f22000c1e1b00 */
[----:B------:R-:W0:Y:S01]  /*03d0*/  LDC.64 R20, c[0x0][0x380] ;  /* 0x0000e000ff147b82 */ /* 0x000e220000000a00 */
[----:B-1----:R-:W-:-:S06]  /*03e0*/  IMAD.WIDE R8, R28, 0x8, R8 ;  /* 0x000000081c087825 */ /* 0x002fcc00078e0208 */
[----:B------:R-:W5:Y:S01]  /*03f0*/  LDG.E.64 R8, desc[UR10][R8.64] ;  /* 0x0000000a08087981 */ /* 0x000f62000c1e1b00 */
[----:B--2---:R-:W-:-:S06]  /*0400*/  IMAD.WIDE R10, R28, 0x8, R10 ;  /* 0x000000081c0a7825 */ /* 0x004fcc00078e020a */
[----:B------:R-:W2:Y:S01]  /*0410*/  LDG.E.64 R10, desc[UR10][R10.64] ;  /* 0x0000000a0a0a7981 */ /* 0x000ea2000c1e1b00 */
[----:B---3--:R-:W-:-:S06]  /*0420*/  IMAD.WIDE R18, R28, 0x8, R18 ;  /* 0x000000081c127825 */ /* 0x008fcc00078e0212 */
[----:B------:R-:W3:Y:S01]  /*0430*/  LDG.E.64 R18, desc[UR10][R18.64] ;  /* 0x0000000a12127981 */ /* 0x000ee2000c1e1b00 */
[----:B0-----:R-:W-:-:S06]  /*0440*/  IMAD.WIDE R20, R28, 0x8, R20 ;  /* 0x000000081c147825 */ /* 0x001fcc00078e0214 */
[----:B------:R-:W3:Y:S01]  /*0450*/  LDG.E.64 R20, desc[UR10][R20.64] ;  /* 0x0000000a14147981 */ /* 0x000ee2000c1e1b00 */
[----:B------:R-:W-:-:S04]  /*0460*/  IADD3 R24, PT, PT, R24, 0x1, RZ ;  /* 0x0000000118187810 */ /* 0x000fc80007ffe0ff */
[----:B------:R-:W-:Y:S01]  /*0470*/  ISETP.NE.AND P0, PT, R24, RZ, PT ;  /* 0x000000ff1800720c */ /* 0x000fe20003f05270 */
[----:B------:R-:W-:Y:S01]  /*0480*/  IMAD.IADD R28, R3, 0x1, R28 ;  /* 0x00000001031c7824 */ /* 0x000fe200078e021c */
[----:B----4-:R-:W-:Y:S02]  /*0490*/  DADD R4, R22, R4 ;  /* 0x0000000016047229 */ /* 0x010fe40000000004 */
[----:B-----5:R-:W-:Y:S02]  /*04a0*/  DADD R16, R8, R16 ;  /* 0x0000000008107229 */ /* 0x020fe40000000010 */
[----:B--2---:R-:W-:Y:S02]  /*04b0*/  DADD R14, R10, R14 ;  /* 0x000000000a0e7229 */ /* 0x004fe4000000000e */
[----:B---3--:R-:W-:Y:S02]  /*04c0*/  DADD R12, R18, R12 ;  /* 0x00000000120c7229 */ /* 0x008fe4000000000c */
[----:B------:R-:W-:-:S03]  /*04d0*/  DADD R6, R20, R6 ;  /* 0x0000000014067229 */ /* 0x000fc60000000006 */
[----:B------:R-:W-:Y:S08]  /*04e0*/  @P0 BRA `(.L_x_4) ;  /* 0xfffffffc00a00947 */ /* 0x000ff0000383ffff */
.L_x_3:
[----:B------:R-:W-:Y:S05]  /*04f0*/  BSYNC.RECONVERGENT B1 ;  /* 0x0000000000017941 */ /* 0x000fea0003800200 */
.L_x_2:
[----:B------:R-:W-:Y:S05]  /*0500*/  @!P1 BRA `(.L_x_1) ;  /* 0x0000000400149947 */ /* 0x000fea0003800000 */
.L_x_5:
[----:B------:R-:W0:Y:S08]  /*0510*/  LDC.64 R8, c[0x0][0x380] ;  /* 0x0000e000ff087b82 */ /* 0x000e300000000a00 */
[----:B------:R-:W1:Y:S08]  /*0520*/  LDC.64 R24, c[0x0][0x388] ;  /* 0x0000e200ff187b82 */ /* 0x000e700000000a00 */
[----:B------:R-:W2:Y:S01]  /*0530*/  LDC.64 R26, c[0x0][0x390] ;  /* 0x0000e400ff1a7b82 */ /* 0x000ea20000000a00 */
[----:B0-----:R-:W-:-:S05]  /*0540*/  IMAD.WIDE R10, R28, 0x8, R8 ;  /* 0x000000081c0a7825 */ /* 0x001fca00078e0208 */
[----:B------:R0:W3:Y:S01]  /*0550*/  LDG.E.64 R22, desc[UR10][R10.64] ;  /* 0x0000000a0a167981 */ /* 0x0000e2000c1e1b00 */
[----:B------:R-:W-:-:S05]  /*0560*/  IMAD.WIDE R8, R3, 0x8, R10 ;  /* 0x0000000803087825 */ /* 0x000fca00078e020a */
[----:B------:R-:W4:Y:S01]  /*0570*/  LDG.E.64 R18, desc[UR10][R8.64] ;  /* 0x0000000a08127981 */ /* 0x000f22000c1e1b00 */
[----:B0-----:R-:W-:-:S05]  /*0580*/  IMAD.WIDE R10, R3, 0x8, R8 ;  /* 0x00000008030a7825 */ /* 0x001fca00078e0208 */
[----:B------:R0:W5:Y:S01]  /*0590*/  LDG.E.64 R8, desc[UR10][R10.64] ;  /* 0x0000000a0a087981 */ /* 0x000162000c1e1b00 */
[----:B-1----:R-:W-:-:S05]  /*05a0*/  IMAD.WIDE R24, R28, 0x8, R24 ;  /* 0x000000081c187825 */ /* 0x002fca00078e0218 */
[----:B------:R-:W5:Y:S01]  /*05b0*/  LDG.E.64 R20, desc[UR10][R24.64] ;  /* 0x0000000a18147981 */ /* 0x000f62000c1e1b00 */
[----:B--2---:R-:W-:Y:S01]  /*05c0*/  IMAD.WIDE R26, R28, 0x8, R26 ;  /* 0x000000081c1a7825 */ /* 0x004fe200078e021a */
[----:B---3--:R-:W-:-:S03]  /*05d0*/  DADD R22, R22, R6 ;  /* 0x0000000016167229 */ /* 0x008fc60000000006 */
[----:B------:R-:W-:-:S04]  /*05e0*/  IMAD.WIDE R6, R3, 0x8, R10 ;  /* 0x0000000803067825 */ /* 0x000fc800078e020a */
[----:B0-----:R-:W-:Y:S02]  /*05f0*/  IMAD.WIDE R10, R3, 0x8, R24 ;  /* 0x00000008030a7825 */ /* 0x001fe400078e0218 */
[----:B------:R-:W2:Y:S01]  /*0600*/  LDG.E.64 R6, desc[UR10][R6.64] ;  /* 0x0000000a06067981 */ /* 0x000ea2000c1e1b00 */
[----:B----4-:R-:W-:-:S03]  /*0610*/  DADD R18, R22, R18 ;  /* 0x0000000016127229 */ /* 0x010fc60000000012 */
[----:B------:R-:W3:Y:S05]  /*0620*/  LDG.E.64 R22, desc[UR10][R10.64] ;  /* 0x0000000a0a167981 */ /* 0x000eea000c1e1b00 */
[----:B-----5:R-:W-:Y:S02]  /*0630*/  DADD R8, R18, R8 ;  /* 0x0000000012087229 */ /* 0x020fe40000000008 */
[----:B------:R0:W4:Y:S02]  /*0640*/  LDG.E.64 R18, desc[UR10][R26.64] ;  /* 0x0000000a1a127981 */ /* 0x000124000c1e1b00 */
[----:B0-----:R-:W-:-:S05]  /*0650*/  IMAD.WIDE R26, R3, 0x8, R26 ;  /* 0x00000008031a7825 */ /* 0x001fca00078e021a */
[----:B------:R-:W5:Y:S01]  /*0660*/  LDG.E.64 R24, desc[UR10][R26.64] ;  /* 0x0000000a1a187981 */ /* 0x000f62000c1e1b00 */
[----:B------:R-:W-:Y:S01]  /*0670*/  DADD R12, R20, R12 ;  /* 0x00000000140c7229 */ /* 0x000fe2000000000c */
[----:B------:R-:W0:Y:S02]  /*0680*/  LDC.64 R20, c[0x0][0x398] ;  /* 0x0000e600ff147b82 */ /* 0x000e240000000a00 */
[----:B0-----:R-:W-:Y:S01]  /*0690*/  IMAD.WIDE R20, R28, 0x8, R20 ;  /* 0x000000081c147825 */ /* 0x001fe200078e0214 */
[----:B--2---:R-:W-:-:S03]  /*06a0*/  DADD R6, R8, R6 ;  /* 0x0000000008067229 */ /* 0x004fc60000000006 */
[----:B------:R-:W-:Y:S01]  /*06b0*/  IMAD.WIDE R8, R3, 0x8, R10 ;  /* 0x0000000803087825 */ /* 0x000fe200078e020a */
[----:B---3--:R-:W-:-:S04]  /*06c0*/  DADD R22, R12, R22 ;  /* 0x000000000c167229 */ /* 0x008fc80000000016 */
[----:B------:R-:W2:Y:S01]  /*06d0*/  LDG.E.64 R12, desc[UR10][R8.64] ;  /* 0x0000000a080c7981 */ /* 0x000ea2000c1e1b00 */
[----:B----4-:R-:W-:Y:S01]  /*06e0*/  DADD R18, R18, R14 ;  /* 0x0000000012127229 */ /* 0x010fe2000000000e */
[----:B------:R-:W-:-:S05]  /*06f0*/  IMAD.WIDE R10, R3, 0x8, R26 ;  /* 0x00000008030a7825 */ /* 0x000fca00078e021a */
[----:B------:R-:W3:Y:S02]  /*0700*/  LDG.E.64 R14, desc[UR10][R10.64] ;  /* 0x0000000a0a0e7981 */ /* 0x000ee4000c1e1b00 */
[----:B-----5:R-:W-:Y:S02]  /*0710*/  DADD R24, R18, R24 ;  /* 0x0000000012187229 */ /* 0x020fe40000000018 */
[----:B------:R0:W4:Y:S02]  /*0720*/  LDG.E.64 R18, desc[UR10][R20.64] ;  /* 0x0000000a14127981 */ /* 0x000124000c1e1b00 */
[----:B0-----:R-:W-:Y:S01]  /*0730*/  IMAD.WIDE R20, R3, 0x8, R20 ;  /* 0x0000000803147825 */ /* 0x001fe200078e0214 */
[----:B--2---:R-:W-:Y:S01]  /*0740*/  DADD R12, R22, R12 ;  /* 0x00000000160c7229 */ /* 0x004fe2000000000c */
[----:B------:R-:W0:Y:S02]  /*0750*/  LDC.64 R22, c[0x0][0x3a0] ;  /* 0x0000e800ff167b82 */ /* 0x000e240000000a00 */
[----:B---3--:R-:W-:-:S02]  /*0760*/  DADD R14, R24, R14 ;  /* 0x00000000180e7229 */ /* 0x008fc4000000000e */
[----:B------:R-:W2:Y:S01]  /*0770*/  LDG.E.64 R24, desc[UR10][R20.64] ;  /* 0x0000000a14187981 */ /* 0x000ea2000c1e1b00 */
[----:B----4-:R-:W-:Y:S01]  /*0780*/  DADD R16, R18, R16 ;  /* 0x0000000012107229 */ /* 0x010fe20000000010 */
[----:B0-----:R-:W-:-:S05]  /*0790*/  IMAD.WIDE R22, R28, 0x8, R22 ;  /* 0x000000081c167825 */ /* 0x001fca00078e0216 */
[----:B------:R0:W3:Y:S02]  /*07a0*/  LDG.E.64 R18, desc[UR10][R22.64] ;  /* 0x0000000a16127981 */ /* 0x0000e4000c1e1b00 */
[----:B0-----:R-:W-:-:S05]  /*07b0*/  IMAD.WIDE R22, R3, 0x8, R22 ;  /* 0x0000000803167825 */ /* 0x001fca00078e0216 */
[----:B------:R-:W4:Y:S01]  /*07c0*/  LDG.E.64 R26, desc[UR10][R22.64] ;  /* 0x0000000a161a7981 */ /* 0x000f22000c1e1b00 */
[----:B------:R-:W-:-:S04]  /*07d0*/  IMAD.WIDE R8, R3, 0x8, R8 ;  /* 0x0000000803087825 */ /* 0x000fc800078e0208 */
[C---:B------:R-:W-:Y:S02]  /*07e0*/  IMAD.WIDE R10, R3.reuse, 0x8, R10 ;  /* 0x00000008030a7825 */ /* 0x040fe400078e020a */
[----:B------:R-:W5:Y:S04]  /*07f0*/  LDG.E.64 R8, desc[UR10][R8.64] ;  /* 0x0000000a08087981 */ /* 0x000f68000c1e1b00 */
[----:B------:R-:W5:Y:S01]  /*0800*/  LDG.E.64 R10, desc[UR10][R10.64] ;  /* 0x0000000a0a0a7981 */ /* 0x000f62000c1e1b00 */
[----:B--2---:R-:W-:Y:S01]  /*0810*/  DADD R16, R16, R24 ;  /* 0x0000000010107229 */ /* 0x004fe20000000018 */
[----:B------:R-:W-:-:S05]  /*0820*/  IMAD.WIDE R24, R3, 0x8, R22 ;  /* 0x0000000803187825 */ /* 0x000fca00078e0216 */
[----:B------:R0:W2:Y:S01]  /*0830*/  LDG.E.64 R22, desc[UR10][R24.64] ;  /* 0x0000000a18167981 */ /* 0x0000a2000c1e1b00 */
[----:B---3--:R-:W-:Y:S01]  /*0840*/  DADD R18, R18, R4 ;  /* 0x0000000012127229 */ /* 0x008fe20000000004 */
[----:B------:R-:W-:-:S04]  /*0850*/  IMAD.WIDE R4, R3, 0x8, R20 ;  /* 0x0000000803047825 */ /* 0x000fc800078e0214 */
[----:B0-----:R-:W-:-:S04]  /*0860*/  IMAD.WIDE R24, R3, 0x8, R24 ;  /* 0x0000000803187825 */ /* 0x001fc800078e0218 */
[----:B------:R-:W-:Y:S02]  /*0870*/  IMAD.WIDE R20, R3, 0x8, R4 ;  /* 0x0000000803147825 */ /* 0x000fe400078e0204 */
[----:B------:R-:W3:Y:S01]  /*0880*/  LDG.E.64 R24, desc[UR10][R24.64] ;  /* 0x0000000a18187981 */ /* 0x000ee2000c1e1b00 */
[----:B----4-:R-:W-:-:S03]  /*0890*/  DADD R18, R18, R26 ;  /* 0x0000000012127229 */ /* 0x010fc6000000001a */
[----:B------:R-:W4:Y:S04]  /*08a0*/  LDG.E.64 R20, desc[UR10][R20.64] ;  /* 0x0000000a14147981 */ /* 0x000f28000c1e1b00 */
[----:B------:R3:W4:Y:S01]  /*08b0*/  LDG.E.64 R26, desc[UR10][R4.64] ;  /* 0x0000000a041a7981 */ /* 0x000722000c1e1b00 */
[----:B------:R-:W-:-:S04]  /*08c0*/  IADD3 R28, PT, PT, R3, R28, R3 ;  /* 0x0000001c031c7210 */ /* 0x000fc80007ffe003 */
[----:B------:R-:W-:-:S04]  /*08d0*/  IADD3 R28, PT, PT, R3, R28, R3 ;  /* 0x0000001c031c7210 */ /* 0x000fc80007ffe003 */
[----:B------:R-:W-:Y:S01]  /*08e0*/  ISETP.GE.AND P0, PT, R28, UR4, PT ;  /* 0x000000041c007c0c */ /* 0x000fe2000bf06270 */
[----:B-----5:R-:W-:Y:S02]  /*08f0*/  DADD R12, R12, R8 ;  /* 0x000000000c0c7229 */ /* 0x020fe40000000008 */
[----:B------:R-:W-:Y:S02]  /*0900*/  DADD R14, R14, R10 ;  /* 0x000000000e0e7229 */ /* 0x000fe4000000000a */
[----:B--2---:R-:W-:-:S08]  /*0910*/  DADD R18, R18, R22 ;  /* 0x0000000012127229 */ /* 0x004fd00000000016 */
[----:B---3--:R-:W-:Y:S02]  /*0920*/  DADD R4, R18, R24 ;  /* 0x0000000012047229 */ /* 0x008fe40000000018 */
[----:B----4-:R-:W-:-:S08]  /*0930*/  DADD R16, R16, R26 ;  /* 0x0000000010107229 */ /* 0x010fd0000000001a */
[----:B------:R-:W-:Y:S01]  /*0940*/  DADD R16, R16, R20 ;  /* 0x0000000010107229 */ /* 0x000fe20000000014 */
[----:B------:R-:W-:Y:S10]  /*0950*/  @!P0 BRA `(.L_x_5) ;  /* 0xfffffff800ec8947 */ /* 0x000ff4000383ffff */
.L_x_1:
[----:B------:R-:W-:Y:S05]  /*0960*/  BSYNC.RECONVERGENT B0 ;  /* 0x0000000000007941 */ /* 0x000fea0003800200 */
.L_x_0:
[----:B------:R-:W0:Y:S01]  /*0970*/  S2UR UR8, SR_CgaCtaId ;  /* 0x00000000000879c3 */ /* 0x000e220000008800 */
[----:B------:R-:W-:Y:S01]  /*0980*/  UMOV UR4, 0x400 ;  /* 0x0000040000047882 */ /* 0x000fe20000000000 */
[C---:B------:R-:W-:Y:S01]  /*0990*/  ISETP.GT.U32.AND P4, PT, R2.reuse, 0x1ff, PT ;  /* 0x000001ff0200780c */ /* 0x040fe20003f84070 */
[----:B------:R-:W-:Y:S01]  /*09a0*/  UIADD3 UR5, UPT, UPT, UR4, 0x2000, URZ ;  /* 0x0000200004057890 */ /* 0x000fe2000fffe0ff */
[C---:B------:R-:W-:Y:S01]  /*09b0*/  ISETP.GT.U32.AND P2, PT, R2.reuse, 0x3f, PT ;  /* 0x0000003f0200780c */ /* 0x040fe20003f44070 */
[----:B------:R-:W-:Y:S01]  /*09c0*/  UIADD3 UR6, UPT, UPT, UR4, 0x4000, URZ ;  /* 0x0000400004067890 */ /* 0x000fe2000fffe0ff */
[----:B------:R-:W-:Y:S01]  /*09d0*/  BSSY.RECONVERGENT B0, `(.L_x_6) ;  /* 0x000002f000007945 */ /* 0x000fe20003800200 */
[----:B------:R-:W-:Y:S01]  /*09e0*/  UIADD3 UR7, UPT, UPT, UR4, 0x6000, URZ ;  /* 0x0000600004077890 */ /* 0x000fe2000fffe0ff */
[C---:B------:R-:W-:Y:S02]  /*09f0*/  ISETP.GT.U32.AND P5, PT, R2.reuse, 0xff, PT ;  /* 0x000000ff0200780c */ /* 0x040fe40003fa4070 */
[----:B------:R-:W-:-:S02]  /*0a00*/  ISETP.GT.U32.AND P6, PT, R2, 0x7f, PT ;  /* 0x0000007f0200780c */ /* 0x000fc40003fc4070 */
[C---:B------:R-:W-:Y:S02]  /*0a10*/  ISETP.GT.U32.AND P0, PT, R2.reuse, 0x1f, PT ;  /* 0x0000001f0200780c */ /* 0x040fe40003f04070 */
[C---:B------:R-:W-:Y:S02]  /*0a20*/  ISETP.GT.U32.AND P1, PT, R2.reuse, 0xf, PT ;  /* 0x0000000f0200780c */ /* 0x040fe40003f24070 */
[C---:B------:R-:W-:Y:S01]  /*0a30*/  ISETP.GT.U32.AND P3, PT, R2.reuse, 0x3, PT ;  /* 0x000000030200780c */ /* 0x040fe20003f64070 */
[----:B0-----:R-:W-:Y:S02]  /*0a40*/  ULEA UR9, UR8, UR4, 0x18 ;  /* 0x0000000408097291 */ /* 0x001fe4000f8ec0ff */
[----:B------:R-:W-:Y:S02]  /*0a50*/  UIADD3 UR4, UPT, UPT, UR4, 0x8000, URZ ;  /* 0x0000800004047890 */ /* 0x000fe4000fffe0ff */
[----:B------:R-:W-:Y:S02]  /*0a60*/  ULEA UR5, UR8, UR5, 0x18 ;  /* 0x0000000508057291 */ /* 0x000fe4000f8ec0ff */
[----:B------:R-:W-:Y:S01]  /*0a70*/  ULEA UR6, UR8, UR6, 0x18 ;  /* 0x0000000608067291 */ /* 0x000fe2000f8ec0ff */
[----:B------:R-:W-:Y:S01]  /*0a80*/  LEA R3, R2, UR9, 0x3 ;  /* 0x0000000902037c11 */ /* 0x000fe2000f8e18ff */
[----:B------:R-:W-:-:S02]  /*0a90*/  ULEA UR7, UR8, UR7, 0x18 ;  /* 0x0000000708077291 */ /* 0x000fc4000f8ec0ff */
[----:B------:R-:W-:Y:S01]  /*0aa0*/  ULEA UR4, UR8, UR4, 0x18 ;  /* 0x0000000408047291 */ /* 0x000fe2000f8ec0ff */
[C---:B------:R-:W-:Y:S01]  /*0ab0*/  LEA R9, R2.reuse, UR5, 0x3 ;  /* 0x0000000502097c11 */ /* 0x040fe2000f8e18ff */
[----:B------:R-:W-:Y:S01]  /*0ac0*/  STS.64 [R3], R6 ;  /* 0x0000000603007388 */ /* 0x000fe20000000a00 */
[C---:B------:R-:W-:Y:S02]  /*0ad0*/  LEA R11, R2.reuse, UR6, 0x3 ;  /* 0x00000006020b7c11 */ /* 0x040fe4000f8e18ff */
[C---:B------:R-:W-:Y:S01]  /*0ae0*/  LEA R19, R2.reuse, UR7, 0x3 ;  /* 0x0000000702137c11 */ /* 0x040fe2000f8e18ff */
[----:B------:R-:W-:Y:S01]  /*0af0*/  STS.64 [R9], R12 ;  /* 0x0000000c09007388 */ /* 0x000fe20000000a00 */
[----:B------:R-:W-:-:S03]  /*0b00*/  LEA R21, R2, UR4, 0x3 ;  /* 0x0000000402157c11 */ /* 0x000fc6000f8e18ff */
[----:B------:R-:W-:Y:S04]  /*0b10*/  STS.64 [R11], R14 ;  /* 0x0000000e0b007388 */ /* 0x000fe80000000a00 */
[----:B------:R-:W-:Y:S04]  /*0b20*/  STS.64 [R19], R16 ;  /* 0x0000001013007388 */ /* 0x000fe80000000a00 */
[----:B------:R0:W-:Y:S02]  /*0b30*/  STS.64 [R21], R4 ;  /* 0x0000000415007388 */ /* 0x0001e40000000a00 */
[----:B0-----:R-:W-:Y:S01]  /*0b40*/  P2R R4, PR, RZ, 0x4 ;  /* 0x00000004ff047803 */ /* 0x001fe20000000000 */
[----:B------:R-:W-:Y:S01]  /*0b50*/  BAR.SYNC.DEFER_BLOCKING 0x0 ;  /* 0x0000000000007b1d */ /* 0x000fe20000010000 */
[----:B------:R-:W-:-:S05]  /*0b60*/  ISETP.GT.U32.AND P2, PT, R2, 0x7, PT ;  /* 0x000000070200780c */ /* 0x000fca0003f44070 */
[----:B------:R-:W-:Y:S08]  /*0b70*/  @P4 BRA `(.L_x_7) ;  /* 0x0000000000504947 */ /* 0x000ff00003800000 */
[----:B------:R-:W-:Y:S04]  /*0b80*/  LDS.64 R4, [R3+0x1000] ;  /* 0x0010000003047984 */ /* 0x000fe80000000a00 */
[----:B------:R-:W0:Y:S02]  /*0b90*/  LDS.64 R6, [R3] ;  /* 0x0000000003067984 */ /* 0x000e240000000a00 */
[----:B0-----:R-:W-:-:S07]  /*0ba0*/  DADD R4, R4, R6 ;  /* 0x0000000004047229 */ /* 0x001fce0000000006 */
[----:B------:R-:W-:Y:S04]  /*0bb0*/  STS.64 [R3], R4 ;  /* 0x0000000403007388 */ /* 0x000fe80000000a00 */
        /* <DEDUP_REMOVED lines=15> */
[----:B------:R0:W-:Y:S04]  /*0cb0*/  STS.64 [R21], R4 ;  /* 0x0000000415007388 */ /* 0x0001e80000000a00 */
.L_x_7:
[----:B------:R-:W-:Y:S05]  /*0cc0*/  BSYNC.RECONVERGENT B0 ;  /* 0x0000000000007941 */ /* 0x000fea0003800200 */
.L_x_6:
[----:B------:R-:W-:Y:S01]  /*0cd0*/  BAR.SYNC.DEFER_BLOCKING 0x0 ;  /* 0x0000000000007b1d */ /* 0x000fe20000010000 */
[----:B------:R-:W-:-:S05]  /*0ce0*/  ISETP.GT.U32.AND P4, PT, R2, 0x1, PT ;  /* 0x000000010200780c */ /* 0x000fca0003f84070 */
[----:B------:R-:W-:Y:S04]  /*0cf0*/  BSSY.RECONVERGENT B0, `(.L_x_8) ;  /* 0x0000016000007945 */ /* 0x000fe80003800200 */
[----:B------:R-:W-:Y:S05]  /*0d00*/  @P5 BRA `(.L_x_9) ;  /* 0x0000000000505947 */ /* 0x000fea0003800000 */
[----:B0-----:R-:W-:Y:S04]  /*0d10*/  LDS.64 R4, [R3+0x800] ;  /* 0x0008000003047984 */ /* 0x001fe80000000a00 */
        /* <DEDUP_REMOVED lines=19> */
.L_x_9:
[----:B------:R-:W-:Y:S05]  /*0e50*/  BSYNC.RECONVERGENT B0 ;  /* 0x0000000000007941 */ /* 0x000fea0003800200 */
.L_x_8:
[----:B------:R-:W-:Y:S01]  /*0e60*/  BAR.SYNC.DEFER_BLOCKING 0x0 ;  /* 0x0000000000007b1d */ /* 0x000fe20000010000 */
[----:B------:R-:W-:-:S05]  /*0e70*/  ISETP.NE.AND P5, PT, R2, RZ, PT ;  /* 0x000000ff0200720c */ /* 0x000fca0003fa5270 */
[----:B------:R-:W-:Y:S04]  /*0e80*/  BSSY.RECONVERGENT B0, `(.L_x_10) ;  /* 0x0000016000007945 */ /* 0x000fe80003800200 */
[----:B------:R-:W-:Y:S05]  /*0e90*/  @P6 BRA `(.L_x_11) ;  /* 0x0000000000506947 */ /* 0x000fea0003800000 */
[----:B01----:R-:W-:Y:S04]  /*0ea0*/  LDS.64 R4, [R3+0x400] ;  /* 0x0004000003047984 */ /* 0x003fe80000000a00 */
        /* <DEDUP_REMOVED lines=19> */
.L_x_11:
[----:B------:R-:W-:Y:S05]  /*0fe0*/  BSYNC.RECONVERGENT B0 ;  /* 0x0000000000007941 */ /* 0x000fea0003800200 */
.L_x_10:
[----:B------:R-:W-:Y:S01]  /*0ff0*/  BAR.SYNC.DEFER_BLOCKING 0x0 ;  /* 0x0000000000007b1d */ /* 0x000fe20000010000 */
[----:B------:R-:W-:-:S05]  /*1000*/  ISETP.GT.U32.AND P6, PT, R2, 0x3f, PT ;  /* 0x0000003f0200780c */ /* 0x000fca0003fc4070 */
[----:B------:R-:W-:Y:S08]  /*1010*/  BSSY.RECONVERGENT B0, `(.L_x_12) ;  /* 0x0000016000007945 */ /* 0x000ff00003800200 */
[----:B------:R-:W-:Y:S05]  /*1020*/  @P6 BRA `(.L_x_13) ;  /* 0x0000000000506947 */ /* 0x000fea0003800000 */
[----:B012---:R-:W-:Y:S04]  /*1030*/  LDS.64 R4, [R3+0x200] ;  /* 0x0002000003047984 */ /* 0x007fe80000000a00 */
        /* <DEDUP_REMOVED lines=19> */
.L_x_13:
[----:B------:R-:W-:Y:S05]  /*1170*/  BSYNC.RECONVERGENT B0 ;  /* 0x0000000000007941 */ /* 0x000fea0003800200 */
.L_x_12:
[----:B------:R-:W-:Y:S06]  /*1180*/  BAR.SYNC.DEFER_BLOCKING 0x0 ;  /* 0x0000000000007b1d */ /* 0x000fec0000010000 */
[----:B------:R-:W-:Y:S04]  /*1190*/  BSSY.RECONVERGENT B0, `(.L_x_14) ;  /* 0x0000016000007945 */ /* 0x000fe80003800200 */
[----:B------:R-:W-:Y:S05]  /*11a0*/  @P0 BRA `(.L_x_15) ;  /* 0x0000000000500947 */ /* 0x000fea0003800000 */
[----:B0123--:R-:W-:Y:S04]  /*11b0*/  LDS.64 R4, [R3+0x100] ;  /* 0x0001000003047984 */ /* 0x00ffe80000000a00 */
        /* <DEDUP_REMOVED lines=19> */
.L_x_15:
[----:B------:R-:W-:Y:S05]  /*12f0*/  BSYNC.RECONVERGENT B0 ;  /* 0x0000000000007941 */ /* 0x000fea0003800200 */
.L_x_14:
[----:B------:R-:W-:Y:S06]  /*1300*/  BAR.SYNC.DEFER_BLOCKING 0x0 ;  /* 0x0000000000007b1d */ /* 0x000fec0000010000 */
[----:B------:R-:W-:Y:S04]  /*1310*/  BSSY.RECONVERGENT B0, `(.L_x_16) ;  /* 0x0000016000007945 */ /* 0x000fe80003800200 */
[----:B------:R-:W-:Y:S05]  /*1320*/  @P1 BRA `(.L_x_17) ;  /* 0x0000000000501947 */ /* 0x000fea0003800000 */
[----:B01234-:R-:W-:Y:S04]  /*1330*/  LDS.64 R4, [R3+0x80] ;  /* 0x0000800003047984 */ /* 0x01ffe80000000a00 */
        /* <DEDUP_REMOVED lines=19> */
.L_x_17:
[----:B------:R-:W-:Y:S05]  /*1470*/  BSYNC.RECONVERGENT B0 ;  /* 0x0000000000007941 */ /* 0x000fea0003800200 */
.L_x_16:
        /* <DEDUP_REMOVED lines=23> */
.L_x_19:
[----:B------:R-:W-:Y:S05]  /*15f0*/  BSYNC.RECONVERGENT B0 ;  /* 0x0000000000007941 */ /* 0x000fea0003800200 */
.L_x_18:
        /* <DEDUP_REMOVED lines=23> */
.L_x_21:
[----:B------:R-:W-:Y:S05]  /*1770*/  BSYNC.RECONVERGENT B0 ;  /* 0x0000000000007941 */ /* 0x000fea0003800200 */
.L_x_20:
        /* <DEDUP_REMOVED lines=23> */
.L_x_23:
[----:B------:R-:W-:Y:S05]  /*18f0*/  BSYNC.RECONVERGENT B0 ;  /* 0x0000000000007941 */ /* 0x000fea0003800200 */
.L_x_22:
[----:B------:R-:W-:Y:S06]  /*1900*/  BAR.SYNC.DEFER_BLOCKING 0x0 ;  /* 0x0000000000007b1d */ /* 0x000fec0000010000 */
[----:B------:R-:W-:Y:S04]  /*1910*/  BSSY.RECONVERGENT B0, `(.L_x_24) ;  /* 0x0000016000007945 */ /* 0x000fe80003800200 */
[----:B------:R-:W-:Y:S05]  /*1920*/  @P5 BRA `(.L_x_25) ;  /* 0x0000000000505947 */ /* 0x000fea0003800000 */
[----:B01234-:R-:W-:Y:S04]  /*1930*/  LDS.64 R4, [UR9+0x8] ;  /* 0x00000809ff047984 */ /* 0x01ffe80008000a00 */
[----:B------:R-:W0:Y:S02]  /*1940*/  LDS.64 R6, [R3] ;  /* 0x0000000003067984 */ /* 0x000e240000000a00 */
[----:B0-----:R-:W-:-:S07]  /*1950*/  DADD R4, R4, R6 ;  /* 0x0000000004047229 */ /* 0x001fce0000000006 */
[----:B------:R-:W-:Y:S04]  /*1960*/  STS.64 [R3], R4 ;  /* 0x0000000403007388 */ /* 0x000fe80000000a00 */
[----:B------:R-:W-:Y:S04]  /*1970*/  LDS.64 R6, [UR9+0x2008] ;  /* 0x00200809ff067984 */ /* 0x000fe80008000a00 */
        /* <DEDUP_REMOVED lines=14> */
[----:B------:R0:W-:Y:S04]  /*1a60*/  STS.64 [R21], R2 ;  /* 0x0000000215007388 */ /* 0x0001e80000000a00 */
.L_x_25:
[----:B------:R-:W-:Y:S05]  /*1a70*/  BSYNC.RECONVERGENT B0 ;  /* 0x0000000000007941 */ /* 0x000fea0003800200 */
.L_x_24:
[----:B------:R-:W-:Y:S06]  /*1a80*/  BAR.SYNC.DEFER_BLOCKING 0x0 ;  /* 0x0000000000007b1d */ /* 0x000fec0000010000 */
[----:B------:R-:W-:Y:S05]  /*1a90*/  @P5 EXIT ;  /* 0x000000000000594d */ /* 0x000fea0003800000 */
[----:B------:R-:W5:Y:S01]  /*1aa0*/  LDS.64 R10, [UR9] ;  /* 0x00000009ff0a7984 */ /* 0x000f620008000a00 */
[----:B------:R-:W5:Y:S03]  /*1ab0*/  LDC.64 R14, c[0x0][0x3b0] ;  /* 0x0000ec00ff0e7b82 */ /* 0x000f660000000a00 */
[----:B------:R-:W5:Y:S04]  /*1ac0*/  LDS.64 R8, [UR9+0x2000] ;  /* 0x00200009ff087984 */ /* 0x000f680008000a00 */
[----:B------:R-:W5:Y:S01]  /*1ad0*/  LDS.64 R6, [UR9+0x4000] ;  /* 0x00400009ff067984 */ /* 0x000f620008000a00 */
[----:B------:R-:W5:Y:S03]  /*1ae0*/  LDC.64 R16, c[0x0][0x3b8] ;  /* 0x0000ee00ff107b82 */ /* 0x000f660000000a00 */
[----:B01234-:R-:W0:Y:S04]  /*1af0*/  LDS.64 R4, [UR9+0x6000] ;  /* 0x00600009ff047984 */ /* 0x01fe280008000a00 */
[----:B------:R-:W1:Y:S01]  /*1b00*/  LDS.64 R2, [UR9+0x8000] ;  /* 0x00800009ff027984 */ /* 0x000e620008000a00 */
[----:B------:R-:W2:Y:S08]  /*1b10*/  LDC.64 R18, c[0x0][0x3c0] ;  /* 0x0000f000ff127b82 */ /* 0x000eb00000000a00 */
[----:B------:R-:W3:Y:S01]  /*1b20*/  LDC.64 R20, c[0x0][0x3c8] ;  /* 0x0000f200ff147b82 */ /* 0x000ee20000000a00 */
[----:B-----5:R-:W-:-:S07]  /*1b30*/  IMAD.WIDE.U32 R14, R0, 0x8, R14 ;  /* 0x00000008000e7825 */ /* 0x020fce00078e000e */
[----:B------:R-:W4:Y:S01]  /*1b40*/  LDC.64 R12, c[0x0][0x3d0] ;  /* 0x0000f400ff0c7b82 */ /* 0x000f220000000a00 */
[C---:B------:R-:W-:Y:S01]  /*1b50*/  IMAD.WIDE.U32 R16, R0.reuse, 0x8, R16 ;  /* 0x0000000800107825 */ /* 0x040fe200078e0010 */
[----:B------:R-:W-:Y:S03]  /*1b60*/  STG.E.64 desc[UR10][R14.64], R10 ;  /* 0x0000000a0e007986 */ /* 0x000fe6000c101b0a */
[C---:B--2---:R-:W-:Y:S01]  /*1b70*/  IMAD.WIDE.U32 R18, R0.reuse, 0x8, R18 ;  /* 0x0000000800127825 */ /* 0x044fe200078e0012 */
[----:B------:R-:W-:Y:S04]  /*1b80*/  STG.E.64 desc[UR10][R16.64], R8 ;  /* 0x0000000810007986 */ /* 0x000fe8000c101b0a */
[----:B------:R-:W-:Y:S01]  /*1b90*/  STG.E.64 desc[UR10][R18.64], R6 ;  /* 0x0000000612007986 */ /* 0x000fe2000c101b0a */
[----:B---3--:R-:W-:-:S05]  /*1ba0*/  IMAD.WIDE.U32 R20, R0, 0x8, R20 ;  /* 0x0000000800147825 */ /* 0x008fca00078e0014 */
[----:B0-----:R-:W-:Y:S01]  /*1bb0*/  STG.E.64 desc[UR10][R20.64], R4 ;  /* 0x0000000414007986 */ /* 0x001fe2000c101b0a */
[----:B----4-:R-:W-:-:S05]  /*1bc0*/  IMAD.WIDE.U32 R12, R0, 0x8, R12 ;  /* 0x00000008000c7825 */ /* 0x010fca00078e000c */
[----:B-1----:R-:W-:Y:S01]  /*1bd0*/  STG.E.64 desc[UR10][R12.64], R2 ;  /* 0x000000020c007986 */ /* 0x002fe2000c101b0a */
[----:B------:R-:W-:Y:S05]  /*1be0*/  EXIT ;  /* 0x000000000000794d */ /* 0x000fea0003800000 */
.L_x_26:
[----:B------:R-:W-:-:S00]  /*1bf0*/  BRA `(.L_x_26) ;  /* 0xfffffffc00fc7947 */ /* 0x000fc0000383ffff */
[----:B------:R-:W-:-:S00]  /*1c00*/  NOP ;  /* 0x0000000000007918 */ /* 0x000fc00000000000 */
[----:B------:R-:W-:-:S00]  /*1c10*/  NOP ;  /* 0x0000000000007918 */ /* 0x000fc00000000000 */
[----:B------:R-:W-:-:S00]  /*1c20*/  NOP ;  /* 0x0000000000007918 */ /* 0x000fc00000000000 */
[----:B------:R-:W-:-:S00]  /*1c30*/  NOP ;  /* 0x0000000000007918 */ /* 0x000fc00000000000 */
[----:B------:R-:W-:-:S00]  /*1c40*/  NOP ;  /* 0x0000000000007918 */ /* 0x000fc00000000000 */
[----:B------:R-:W-:-:S00]  /*1c50*/  NOP ;  /* 0x0000000000007918 */ /* 0x000fc00000000000 */
[----:B------:R-:W-:-:S00]  /*1c60*/  NOP ;  /* 0x0000000000007918 */ /* 0x000fc00000000000 */
[----:B------:R-:W-:-:S00]  /*1c70*/  NOP ;  /* 0x0000000000007918 */ /* 0x000fc00000000000 */
.L_x_27:


//--------------------- .nv.shared._Z17sumCommMultiBlockPKdS0_S0_S0_S0_iPdS1_S1_S1_S1_ --------------------------
	.section	.nv.shared._Z17sumCommMultiBlockPKdS0_S0_S0_S0_iPdS1_S1_S1_S1_,"aw",@nobits
	.sectionflags	@""
	.align	8
.nv.shared._Z17sumCommMultiBlockPKdS0_S0_S0_S0_iPdS1_S1_S1_S1_:
	.zero		41984


//--------------------- .nv.shared.reserved.0     --------------------------
	.section	.nv.shared.reserved.0,"aw",@nobits
	.weak		__nv_reservedSMEM_offset_0_alias
	.size		__nv_reservedSMEM_offset_0_alias, 0, 64
	.other		__nv_reservedSMEM_offset_0_alias,@"STO_CUDA_RESERVED_SHARED STV_DEFAULT"
__nv_reservedSMEM_offset_0_alias:
	.zero		0
	.zero		64


//--------------------- .nv.constant0._Z17sumCommMultiBlockPKdS0_S0_S0_S0_iPdS1_S1_S1_S1_ --------------------------
	.section	.nv.constant0._Z17sumCommMultiBlockPKdS0_S0_S0_S0_iPdS1_S1_S1_S1_,"a",@progbits
	.sectionflags	@""
	.align	4
.nv.constant0._Z17sumCommMultiBlockPKdS0_S0_S0_S0_iPdS1_S1_S1_S1_:
	.zero		984


//--------------------- SYMBOLS --------------------------

	.type		.nv.reservedSmem.offset0,@object
	.size		.nv.reservedSmem.offset0,0x4
	.type		.nv.reservedSmem.cap,@object
	.size		.nv.reservedSmem.cap,0x4
